//
// Generated by NVIDIA NVVM Compiler
//
// Compiler Build ID: CL-36424714
// Cuda compilation tools, release 13.0, V13.0.88
// Based on NVVM 20.0.0
//

.version 9.0
.target sm_100
.address_size 64

	// .globl	_Z10box_filterPKhPhiiPKfi
// _ZZ10box_filterPKhPhiiPKfiE15ds_inputChannel has been demoted

.visible .entry _Z10box_filterPKhPhiiPKfi(
	.param .u64 .ptr .align 1 _Z10box_filterPKhPhiiPKfi_param_0,
	.param .u64 .ptr .align 1 _Z10box_filterPKhPhiiPKfi_param_1,
	.param .u32 _Z10box_filterPKhPhiiPKfi_param_2,
	.param .u32 _Z10box_filterPKhPhiiPKfi_param_3,
	.param .u64 .ptr .align 1 _Z10box_filterPKhPhiiPKfi_param_4,
	.param .u32 _Z10box_filterPKhPhiiPKfi_param_5
)
{
	.reg .pred 	%p<16>;
	.reg .b16 	%rs<5>;
	.reg .b32 	%r<32>;
	.reg .b32 	%f<80>;
	.reg .b64 	%rd<35>;
	// demoted variable
	.shared .align 4 .b8 _ZZ10box_filterPKhPhiiPKfiE15ds_inputChannel[5184];
	ld.param.u64 	%rd6, [_Z10box_filterPKhPhiiPKfi_param_0];
	ld.param.u64 	%rd4, [_Z10box_filterPKhPhiiPKfi_param_1];
	ld.param.u32 	%r13, [_Z10box_filterPKhPhiiPKfi_param_2];
	ld.param.u32 	%r11, [_Z10box_filterPKhPhiiPKfi_param_3];
	ld.param.u64 	%rd5, [_Z10box_filterPKhPhiiPKfi_param_4];
	ld.param.u32 	%r12, [_Z10box_filterPKhPhiiPKfi_param_5];
	cvta.to.global.u64 	%rd1, %rd6;
	mov.u32 	%r1, %tid.x;
	mov.u32 	%r2, %tid.y;
	mov.u32 	%r14, %ctaid.x;
	mov.u32 	%r15, %ntid.x;
	mad.lo.s32 	%r3, %r14, %r15, %r1;
	mov.u32 	%r16, %ctaid.y;
	mov.u32 	%r17, %ntid.y;
	mad.lo.s32 	%r18, %r16, %r17, %r2;
	setp.ge.s32 	%p1, %r3, %r11;
	setp.ge.s32 	%p2, %r18, %r13;
	or.pred  	%p3, %p1, %p2;
	@%p3 bra 	$L__BB0_14;
	setp.gt.s32 	%p4, %r3, 1;
	setp.gt.u32 	%p5, %r18, 1;
	mov.u32 	%r19, _ZZ10box_filterPKhPhiiPKfiE15ds_inputChannel;
	mad.lo.s32 	%r20, %r1, 144, %r19;
	shl.b32 	%r21, %r2, 2;
	add.s32 	%r5, %r20, %r21;
	add.s32 	%r6, %r3, -2;
	mul.lo.s32 	%r7, %r11, %r18;
	sub.s32 	%r22, %r6, %r11;
	add.s32 	%r23, %r22, %r7;
	cvt.s64.s32 	%rd7, %r23;
	add.s64 	%rd2, %rd1, %rd7;
	and.pred  	%p6, %p4, %p5;
	@%p6 bra 	$L__BB0_3;
	mov.b32 	%r24, 0;
	st.shared.u32 	[%r5], %r24;
	bra.uni 	$L__BB0_4;
$L__BB0_3:
	ld.global.u8 	%rs1, [%rd2];
	cvt.rn.f32.u16 	%f1, %rs1;
	st.shared.f32 	[%r5], %f1;
$L__BB0_4:
	setp.gt.u32 	%p7, %r18, 1;
	add.s32 	%r8, %r3, 2;
	setp.lt.s32 	%p8, %r8, %r11;
	and.pred  	%p9, %p8, %p7;
	@%p9 bra 	$L__BB0_6;
	mov.b32 	%r25, 0;
	st.shared.u32 	[%r5+720], %r25;
	bra.uni 	$L__BB0_7;
$L__BB0_6:
	ld.global.u8 	%rs2, [%rd2+4];
	cvt.rn.f32.u16 	%f2, %rs2;
	st.shared.f32 	[%r5+720], %f2;
$L__BB0_7:
	setp.gt.s32 	%p10, %r3, 1;
	add.s32 	%r9, %r18, 2;
	setp.lt.u32 	%p11, %r9, %r13;
	add.s32 	%r26, %r6, %r11;
	add.s32 	%r27, %r26, %r7;
	cvt.s64.s32 	%rd8, %r27;
	add.s64 	%rd3, %rd1, %rd8;
	and.pred  	%p12, %p10, %p11;
	@%p12 bra 	$L__BB0_9;
	mov.b32 	%r28, 0;
	st.shared.u32 	[%r5+20], %r28;
	bra.uni 	$L__BB0_10;
$L__BB0_9:
	ld.global.u8 	%rs3, [%rd3];
	cvt.rn.f32.u16 	%f3, %rs3;
	st.shared.f32 	[%r5+20], %f3;
$L__BB0_10:
	setp.lt.u32 	%p13, %r9, %r13;
	setp.lt.s32 	%p14, %r8, %r11;
	and.pred  	%p15, %p14, %p13;
	@%p15 bra 	$L__BB0_12;
	mov.b32 	%r29, 0;
	st.shared.u32 	[%r5+740], %r29;
	bra.uni 	$L__BB0_13;
$L__BB0_12:
	ld.global.u8 	%rs4, [%rd3+4];
	cvt.rn.f32.u16 	%f4, %rs4;
	st.shared.f32 	[%r5+740], %f4;
$L__BB0_13:
	cvta.to.global.u64 	%rd9, %rd5;
	bar.sync 	0;
	ld.global.f32 	%f5, [%rd9];
	ld.shared.f32 	%f6, [%r5];
	fma.rn.f32 	%f7, %f5, %f6, 0f00000000;
	mul.wide.s32 	%rd10, %r12, 4;
	add.s64 	%rd11, %rd9, %rd10;
	ld.global.f32 	%f8, [%rd11];
	ld.shared.f32 	%f9, [%r5+4];
	fma.rn.f32 	%f10, %f8, %f9, %f7;
	add.s64 	%rd12, %rd11, %rd10;
	ld.global.f32 	%f11, [%rd12];
	ld.shared.f32 	%f12, [%r5+8];
	fma.rn.f32 	%f13, %f11, %f12, %f10;
	add.s64 	%rd13, %rd12, %rd10;
	ld.global.f32 	%f14, [%rd13];
	ld.shared.f32 	%f15, [%r5+12];
	fma.rn.f32 	%f16, %f14, %f15, %f13;
	add.s64 	%rd14, %rd13, %rd10;
	ld.global.f32 	%f17, [%rd14];
	ld.shared.f32 	%f18, [%r5+16];
	fma.rn.f32 	%f19, %f17, %f18, %f16;
	ld.global.f32 	%f20, [%rd9+4];
	ld.shared.f32 	%f21, [%r5+144];
	fma.rn.f32 	%f22, %f20, %f21, %f19;
	mul.wide.s32 	%rd15, %r12, -12;
	add.s64 	%rd16, %rd14, %rd15;
	ld.global.f32 	%f23, [%rd16+4];
	ld.shared.f32 	%f24, [%r5+148];
	fma.rn.f32 	%f25, %f23, %f24, %f22;
	add.s64 	%rd17, %rd16, %rd10;
	ld.global.f32 	%f26, [%rd17+4];
	ld.shared.f32 	%f27, [%r5+152];
	fma.rn.f32 	%f28, %f26, %f27, %f25;
	add.s64 	%rd18, %rd17, %rd10;
	ld.global.f32 	%f29, [%rd18+4];
	ld.shared.f32 	%f30, [%r5+156];
	fma.rn.f32 	%f31, %f29, %f30, %f28;
	add.s64 	%rd19, %rd18, %rd10;
	ld.global.f32 	%f32, [%rd19+4];
	ld.shared.f32 	%f33, [%r5+160];
	fma.rn.f32 	%f34, %f32, %f33, %f31;
	ld.global.f32 	%f35, [%rd9+8];
	ld.shared.f32 	%f36, [%r5+288];
	fma.rn.f32 	%f37, %f35, %f36, %f34;
	add.s64 	%rd20, %rd19, %rd15;
	ld.global.f32 	%f38, [%rd20+8];
	ld.shared.f32 	%f39, [%r5+292];
	fma.rn.f32 	%f40, %f38, %f39, %f37;
	add.s64 	%rd21, %rd20, %rd10;
	ld.global.f32 	%f41, [%rd21+8];
	ld.shared.f32 	%f42, [%r5+296];
	fma.rn.f32 	%f43, %f41, %f42, %f40;
	add.s64 	%rd22, %rd21, %rd10;
	ld.global.f32 	%f44, [%rd22+8];
	ld.shared.f32 	%f45, [%r5+300];
	fma.rn.f32 	%f46, %f44, %f45, %f43;
	add.s64 	%rd23, %rd22, %rd10;
	ld.global.f32 	%f47, [%rd23+8];
	ld.shared.f32 	%f48, [%r5+304];
	fma.rn.f32 	%f49, %f47, %f48, %f46;
	ld.global.f32 	%f50, [%rd9+12];
	ld.shared.f32 	%f51, [%r5+432];
	fma.rn.f32 	%f52, %f50, %f51, %f49;
	add.s64 	%rd24, %rd23, %rd15;
	ld.global.f32 	%f53, [%rd24+12];
	ld.shared.f32 	%f54, [%r5+436];
	fma.rn.f32 	%f55, %f53, %f54, %f52;
	add.s64 	%rd25, %rd24, %rd10;
	ld.global.f32 	%f56, [%rd25+12];
	ld.shared.f32 	%f57, [%r5+440];
	fma.rn.f32 	%f58, %f56, %f57, %f55;
	add.s64 	%rd26, %rd25, %rd10;
	ld.global.f32 	%f59, [%rd26+12];
	ld.shared.f32 	%f60, [%r5+444];
	fma.rn.f32 	%f61, %f59, %f60, %f58;
	add.s64 	%rd27, %rd26, %rd10;
	ld.global.f32 	%f62, [%rd27+12];
	ld.shared.f32 	%f63, [%r5+448];
	fma.rn.f32 	%f64, %f62, %f63, %f61;
	ld.global.f32 	%f65, [%rd9+16];
	ld.shared.f32 	%f66, [%r5+576];
	fma.rn.f32 	%f67, %f65, %f66, %f64;
	add.s64 	%rd28, %rd27, %rd15;
	ld.global.f32 	%f68, [%rd28+16];
	ld.shared.f32 	%f69, [%r5+580];
	fma.rn.f32 	%f70, %f68, %f69, %f67;
	add.s64 	%rd29, %rd28, %rd10;
	ld.global.f32 	%f71, [%rd29+16];
	ld.shared.f32 	%f72, [%r5+584];
	fma.rn.f32 	%f73, %f71, %f72, %f70;
	add.s64 	%rd30, %rd29, %rd10;
	ld.global.f32 	%f74, [%rd30+16];
	ld.shared.f32 	%f75, [%r5+588];
	fma.rn.f32 	%f76, %f74, %f75, %f73;
	add.s64 	%rd31, %rd30, %rd10;
	ld.global.f32 	%f77, [%rd31+16];
	ld.shared.f32 	%f78, [%r5+592];
	fma.rn.f32 	%f79, %f77, %f78, %f76;
	cvt.rzi.u32.f32 	%r30, %f79;
	add.s32 	%r31, %r7, %r3;
	cvt.s64.s32 	%rd32, %r31;
	cvta.to.global.u64 	%rd33, %rd4;
	add.s64 	%rd34, %rd33, %rd32;
	st.global.u8 	[%rd34], %r30;
$L__BB0_14:
	ret;

}
	// .globl	_Z16separateChannelsPK6uchar4iiPhS2_S2_
.visible .entry _Z16separateChannelsPK6uchar4iiPhS2_S2_(
	.param .u64 .ptr .align 1 _Z16separateChannelsPK6uchar4iiPhS2_S2__param_0,
	.param .u32 _Z16separateChannelsPK6uchar4iiPhS2_S2__param_1,
	.param .u32 _Z16separateChannelsPK6uchar4iiPhS2_S2__param_2,
	.param .u64 .ptr .align 1 _Z16separateChannelsPK6uchar4iiPhS2_S2__param_3,
	.param .u64 .ptr .align 1 _Z16separateChannelsPK6uchar4iiPhS2_S2__param_4,
	.param .u64 .ptr .align 1 _Z16separateChannelsPK6uchar4iiPhS2_S2__param_5
)
{
	.reg .pred 	%p<4>;
	.reg .b16 	%rs<4>;
	.reg .b32 	%r<14>;
	.reg .b64 	%rd<15>;

	ld.param.u64 	%rd1, [_Z16separateChannelsPK6uchar4iiPhS2_S2__param_0];
	ld.param.u32 	%r4, [_Z16separateChannelsPK6uchar4iiPhS2_S2__param_1];
	ld.param.u32 	%r3, [_Z16separateChannelsPK6uchar4iiPhS2_S2__param_2];
	ld.param.u64 	%rd2, [_Z16separateChannelsPK6uchar4iiPhS2_S2__param_3];
	ld.param.u64 	%rd3, [_Z16separateChannelsPK6uchar4iiPhS2_S2__param_4];
	ld.param.u64 	%rd4, [_Z16separateChannelsPK6uchar4iiPhS2_S2__param_5];
	mov.u32 	%r6, %ctaid.x;
	mov.u32 	%r7, %ntid.x;
	mov.u32 	%r8, %tid.x;
	mad.lo.s32 	%r1, %r6, %r7, %r8;
	mov.u32 	%r9, %ctaid.y;
	mov.u32 	%r10, %ntid.y;
	mov.u32 	%r11, %tid.y;
	mad.lo.s32 	%r12, %r9, %r10, %r11;
	setp.ge.s32 	%p1, %r1, %r3;
	setp.ge.s32 	%p2, %r12, %r4;
	or.pred  	%p3, %p1, %p2;
	@%p3 bra 	$L__BB1_2;
	cvta.to.global.u64 	%rd5, %rd1;
	cvta.to.global.u64 	%rd6, %rd2;
	cvta.to.global.u64 	%rd7, %rd3;
	cvta.to.global.u64 	%rd8, %rd4;
	mad.lo.s32 	%r13, %r3, %r12, %r1;
	cvt.s64.s32 	%rd9, %r13;
	mul.wide.s32 	%rd10, %r13, 4;
	add.s64 	%rd11, %rd5, %rd10;
	ld.global.u8 	%rs1, [%rd11];
	add.s64 	%rd12, %rd6, %rd9;
	st.global.u8 	[%rd12], %rs1;
	ld.global.u8 	%rs2, [%rd11+1];
	add.s64 	%rd13, %rd7, %rd9;
	st.global.u8 	[%rd13], %rs2;
	ld.global.u8 	%rs3, [%rd11+2];
	add.s64 	%rd14, %rd8, %rd9;
	st.global.u8 	[%rd14], %rs3;
$L__BB1_2:
	ret;

}
	// .globl	_Z17recombineChannelsPKhS0_S0_P6uchar4ii
.visible .entry _Z17recombineChannelsPKhS0_S0_P6uchar4ii(
	.param .u64 .ptr .align 1 _Z17recombineChannelsPKhS0_S0_P6uchar4ii_param_0,
	.param .u64 .ptr .align 1 _Z17recombineChannelsPKhS0_S0_P6uchar4ii_param_1,
	.param .u64 .ptr .align 1 _Z17recombineChannelsPKhS0_S0_P6uchar4ii_param_2,
	.param .u64 .ptr .align 1 _Z17recombineChannelsPKhS0_S0_P6uchar4ii_param_3,
	.param .u32 _Z17recombineChannelsPKhS0_S0_P6uchar4ii_param_4,
	.param .u32 _Z17recombineChannelsPKhS0_S0_P6uchar4ii_param_5
)
{
	.reg .pred 	%p<4>;
	.reg .b32 	%r<20>;
	.reg .b64 	%rd<15>;

	ld.param.u64 	%rd1, [_Z17recombineChannelsPKhS0_S0_P6uchar4ii_param_0];
	ld.param.u64 	%rd2, [_Z17recombineChannelsPKhS0_S0_P6uchar4ii_param_1];
	ld.param.u64 	%rd3, [_Z17recombineChannelsPKhS0_S0_P6uchar4ii_param_2];
	ld.param.u64 	%rd4, [_Z17recombineChannelsPKhS0_S0_P6uchar4ii_param_3];
	ld.param.u32 	%r2, [_Z17recombineChannelsPKhS0_S0_P6uchar4ii_param_4];
	ld.param.u32 	%r4, [_Z17recombineChannelsPKhS0_S0_P6uchar4ii_param_5];
	mov.u32 	%r5, %ctaid.x;
	mov.u32 	%r6, %ntid.x;
	mov.u32 	%r7, %tid.x;
	mad.lo.s32 	%r8, %r5, %r6, %r7;
	mov.u32 	%r9, %ctaid.y;
	mov.u32 	%r10, %ntid.y;
	mov.u32 	%r11, %tid.y;
	mad.lo.s32 	%r12, %r9, %r10, %r11;
	mad.lo.s32 	%r1, %r4, %r12, %r8;
	setp.ge.s32 	%p1, %r8, %r4;
	setp.ge.s32 	%p2, %r12, %r2;
	or.pred  	%p3, %p1, %p2;
	@%p3 bra 	$L__BB2_2;
	cvta.to.global.u64 	%rd5, %rd1;
	cvta.to.global.u64 	%rd6, %rd2;
	cvta.to.global.u64 	%rd7, %rd3;
	cvta.to.global.u64 	%rd8, %rd4;
	cvt.s64.s32 	%rd9, %r1;
	add.s64 	%rd10, %rd5, %rd9;
	add.s64 	%rd11, %rd6, %rd9;
	add.s64 	%rd12, %rd7, %rd9;
	mul.wide.s32 	%rd13, %r1, 4;
	add.s64 	%rd14, %rd8, %rd13;
	ld.global.u8 	%r14, [%rd11];
	ld.global.u8 	%r15, [%rd10];
	prmt.b32 	%r16, %r15, %r14, 0x3340U;
	ld.global.u8 	%r17, [%rd12];
	prmt.b32 	%r18, %r17, 65535, 0x3340U;
	prmt.b32 	%r19, %r16, %r18, 0x5410U;
	st.global.u32 	[%rd14], %r19;
$L__BB2_2:
	ret;

}


// ===== COMPILED SASS (sm_100) =====

	.target	sm_100

	.elftype	@"ET_EXEC"


//--------------------- .note.nv.tkinfo           --------------------------
	.section	.note.nv.tkinfo,"",@"SHT_NOTE"
	.sectionflags	@"SHF_NOTE_NV_TKINFO"
	.tkinfo
        /*0018*/ 	.word	0x00000002
        /*0030*/ 	.string	""
        /*0030*/ 	.string	"ptxas"
        /*0030*/ 	.string	"Cuda compilation tools, release 13.0, V13.0.88"
        /*0030*/ 	.string	"Build cuda_13.0.r13.0/compiler.36424714_0"
        /*0030*/ 	.string	"-arch sm_100 -m 64 "



//--------------------- .note.nv.cuinfo           --------------------------
	.section	.note.nv.cuinfo,"",@"SHT_NOTE"
	.sectionflags	@"SHF_NOTE_NV_CUINFO"
        /*0018*/ 	.short	0x0002
        /*001a*/ 	.short	0x0064
        /*001c*/ 	.short	0x0082
	.zero		2


//--------------------- .nv.info                  --------------------------
	.section	.nv.info,"",@"SHT_CUDA_INFO"
	.align	4


	//----- nvinfo : EIATTR_REGCOUNT
	.align		4
        /*0000*/ 	.byte	0x04, 0x2f
        /*0002*/ 	.short	(.L_1 - .L_0)
	.align		4
.L_0:
        /*0004*/ 	.word	index@(_Z10box_filterPKhPhiiPKfi)
        /*0008*/ 	.word	0x00000020


	//----- nvinfo : EIATTR_FRAME_SIZE
	.align		4
.L_1:
        /*000c*/ 	.byte	0x04, 0x11
        /*000e*/ 	.short	(.L_3 - .L_2)
	.align		4
.L_2:
        /*0010*/ 	.word	index@(_Z10box_filterPKhPhiiPKfi)
        /*0014*/ 	.word	0x00000000


	//----- nvinfo : EIATTR_REGCOUNT
	.align		4
.L_3:
        /*0018*/ 	.byte	0x04, 0x2f
        /*001a*/ 	.short	(.L_5 - .L_4)
	.align		4
.L_4:
        /*001c*/ 	.word	index@(_Z16separateChannelsPK6uchar4iiPhS2_S2_)
        /*0020*/ 	.word	0x00000012


	//----- nvinfo : EIATTR_FRAME_SIZE
	.align		4
.L_5:
        /*0024*/ 	.byte	0x04, 0x11
        /*0026*/ 	.short	(.L_7 - .L_6)
	.align		4
.L_6:
        /*0028*/ 	.word	index@(_Z16separateChannelsPK6uchar4iiPhS2_S2_)
        /*002c*/ 	.word	0x00000000


	//----- nvinfo : EIATTR_REGCOUNT
	.align		4
.L_7:
        /*0030*/ 	.byte	0x04, 0x2f
        /*0032*/ 	.short	(.L_9 - .L_8)
	.align		4
.L_8:
        /*0034*/ 	.word	index@(_Z17recombineChannelsPKhS0_S0_P6uchar4ii)
        /*0038*/ 	.word	0x00000010


	//----- nvinfo : EIATTR_FRAME_SIZE
	.align		4
.L_9:
        /*003c*/ 	.byte	0x04, 0x11
        /*003e*/ 	.short	(.L_11 - .L_10)
	.align		4
.L_10:
        /*0040*/ 	.word	index@(_Z17recombineChannelsPKhS0_S0_P6uchar4ii)
        /*0044*/ 	.word	0x00000000


	//----- nvinfo : EIATTR_MIN_STACK_SIZE
	.align		4
.L_11:
        /*0048*/ 	.byte	0x04, 0x12
        /*004a*/ 	.short	(.L_13 - .L_12)
	.align		4
.L_12:
        /*004c*/ 	.word	index@(_Z17recombineChannelsPKhS0_S0_P6uchar4ii)
        /*0050*/ 	.word	0x00000000


	//----- nvinfo : EIATTR_MIN_STACK_SIZE
	.align		4
.L_13:
        /*0054*/ 	.byte	0x04, 0x12
        /*0056*/ 	.short	(.L_15 - .L_14)
	.align		4
.L_14:
        /*0058*/ 	.word	index@(_Z16separateChannelsPK6uchar4iiPhS2_S2_)
        /*005c*/ 	.word	0x00000000


	//----- nvinfo : EIATTR_MIN_STACK_SIZE
	.align		4
.L_15:
        /*0060*/ 	.byte	0x04, 0x12
        /*0062*/ 	.short	(.L_17 - .L_16)
	.align		4
.L_16:
        /*0064*/ 	.word	index@(_Z10box_filterPKhPhiiPKfi)
        /*0068*/ 	.word	0x00000000
.L_17:


//--------------------- .nv.compat                --------------------------
	.section	.nv.compat,"",@"SHT_CUDA_COMPAT_INFO"
	.align	4
        /*0000*/ 	.byte	0x02, 0x09, 0x00, 0x00, 0x02, 0x02, 0x01, 0x00, 0x02, 0x05, 0x05, 0x00, 0x03, 0x07, 0x01, 0x01
        /*0010*/ 	.byte	0x02, 0x03, 0x00, 0x00, 0x02, 0x06, 0x01, 0x00, 0x04, 0x0b, 0x08, 0x00, 0x09, 0x00, 0x00, 0x00
        /*0020*/ 	.byte	0x00, 0x00, 0x00, 0x00


//--------------------- .nv.info._Z17recombineChannelsPKhS0_S0_P6uchar4ii --------------------------
	.section	.nv.info._Z17recombineChannelsPKhS0_S0_P6uchar4ii,"",@"SHT_CUDA_INFO"
	.sectionflags	@""
	.align	4


	//----- nvinfo : EIATTR_CUDA_API_VERSION
	.align		4
        /*0000*/ 	.byte	0x04, 0x37
        /*0002*/ 	.short	(.L_19 - .L_18)
.L_18:
        /*0004*/ 	.word	0x00000082


	//----- nvinfo : EIATTR_KPARAM_INFO
	.align		4
.L_19:
        /*0008*/ 	.byte	0x04, 0x17
        /*000a*/ 	.short	(.L_21 - .L_20)
.L_20:
        /*000c*/ 	.word	0x00000000
        /*0010*/ 	.short	0x0005
        /*0012*/ 	.short	0x0024
        /*0014*/ 	.byte	0x00, 0xf0, 0x11, 0x00


	//----- nvinfo : EIATTR_KPARAM_INFO
	.align		4
.L_21:
        /*0018*/ 	.byte	0x04, 0x17
        /*001a*/ 	.short	(.L_23 - .L_22)
.L_22:
        /*001c*/ 	.word	0x00000000
        /*0020*/ 	.short	0x0004
        /*0022*/ 	.short	0x0020
        /*0024*/ 	.byte	0x00, 0xf0, 0x11, 0x00


	//----- nvinfo : EIATTR_KPARAM_INFO
	.align		4
.L_23:
        /*0028*/ 	.byte	0x04, 0x17
        /*002a*/ 	.short	(.L_25 - .L_24)
.L_24:
        /*002c*/ 	.word	0x00000000
        /*0030*/ 	.short	0x0003
        /*0032*/ 	.short	0x0018
        /*0034*/ 	.byte	0x00, 0xf5, 0x21, 0x00


	//----- nvinfo : EIATTR_KPARAM_INFO
	.align		4
.L_25:
        /*0038*/ 	.byte	0x04, 0x17
        /*003a*/ 	.short	(.L_27 - .L_26)
.L_26:
        /*003c*/ 	.word	0x00000000
        /*0040*/ 	.short	0x0002
        /*0042*/ 	.short	0x0010
        /*0044*/ 	.byte	0x00, 0xf5, 0x21, 0x00


	//----- nvinfo : EIATTR_KPARAM_INFO
	.align		4
.L_27:
        /*0048*/ 	.byte	0x04, 0x17
        /*004a*/ 	.short	(.L_29 - .L_28)
.L_28:
        /*004c*/ 	.word	0x00000000
        /*0050*/ 	.short	0x0001
        /*0052*/ 	.short	0x0008
        /*0054*/ 	.byte	0x00, 0xf5, 0x21, 0x00


	//----- nvinfo : EIATTR_KPARAM_INFO
	.align		4
.L_29:
        /*0058*/ 	.byte	0x04, 0x17
        /*005a*/ 	.short	(.L_31 - .L_30)
.L_30:
        /*005c*/ 	.word	0x00000000
        /*0060*/ 	.short	0x0000
        /*0062*/ 	.short	0x0000
        /*0064*/ 	.byte	0x00, 0xf5, 0x21, 0x00


	//----- nvinfo : EIATTR_SPARSE_MMA_MASK
	.align		4
.L_31:
        /*0068*/ 	.byte	0x03, 0x50
        /*006a*/ 	.short	0x0000


	//----- nvinfo : EIATTR_MAXREG_COUNT
	.align		4
        /*006c*/ 	.byte	0x03, 0x1b
        /*006e*/ 	.short	0x00ff


	//----- nvinfo : EIATTR_MERCURY_ISA_VERSION
	.align		4
        /*0070*/ 	.byte	0x03, 0x5f
        /*0072*/ 	.short	0x0101


	//----- nvinfo : EIATTR_VRC_CTA_INIT_COUNT
	.align		4
        /*0074*/ 	.byte	0x02, 0x4a
	.zero		1
	.zero		1


	//----- nvinfo : EIATTR_EXIT_INSTR_OFFSETS
	.align		4
        /*0078*/ 	.byte	0x04, 0x1c
        /*007a*/ 	.short	(.L_33 - .L_32)


	//   ....[0]....
.L_32:
        /*007c*/ 	.word	0x000000d0


	//   ....[1]....
        /*0080*/ 	.word	0x00000230


	//----- nvinfo : EIATTR_CBANK_PARAM_SIZE
	.align		4
.L_33:
        /*0084*/ 	.byte	0x03, 0x19
        /*0086*/ 	.short	0x0028


	//----- nvinfo : EIATTR_PARAM_CBANK
	.align		4
        /*0088*/ 	.byte	0x04, 0x0a
        /*008a*/ 	.short	(.L_35 - .L_34)
	.align		4
.L_34:
        /*008c*/ 	.word	index@(.nv.constant0._Z17recombineChannelsPKhS0_S0_P6uchar4ii)
        /*0090*/ 	.short	0x0380
        /*0092*/ 	.short	0x0028


	//----- nvinfo : EIATTR_SW_WAR
	.align		4
.L_35:
        /*0094*/ 	.byte	0x04, 0x36
        /*0096*/ 	.short	(.L_37 - .L_36)
.L_36:
        /*0098*/ 	.word	0x00000008
.L_37:


//--------------------- .nv.info._Z16separateChannelsPK6uchar4iiPhS2_S2_ --------------------------
	.section	.nv.info._Z16separateChannelsPK6uchar4iiPhS2_S2_,"",@"SHT_CUDA_INFO"
	.sectionflags	@""
	.align	4


	//----- nvinfo : EIATTR_CUDA_API_VERSION
	.align		4
        /*0000*/ 	.byte	0x04, 0x37
        /*0002*/ 	.short	(.L_39 - .L_38)
.L_38:
        /*0004*/ 	.word	0x00000082


	//----- nvinfo : EIATTR_KPARAM_INFO
	.align		4
.L_39:
        /*0008*/ 	.byte	0x04, 0x17
        /*000a*/ 	.short	(.L_41 - .L_40)
.L_40:
        /*000c*/ 	.word	0x00000000
        /*0010*/ 	.short	0x0005
        /*0012*/ 	.short	0x0020
        /*0014*/ 	.byte	0x00, 0xf5, 0x21, 0x00


	//----- nvinfo : EIATTR_KPARAM_INFO
	.align		4
.L_41:
        /*0018*/ 	.byte	0x04, 0x17
        /*001a*/ 	.short	(.L_43 - .L_42)
.L_42:
        /*001c*/ 	.word	0x00000000
        /*0020*/ 	.short	0x0004
        /*0022*/ 	.short	0x0018
        /*0024*/ 	.byte	0x00, 0xf5, 0x21, 0x00


	//----- nvinfo : EIATTR_KPARAM_INFO
	.align		4
.L_43:
        /*0028*/ 	.byte	0x04, 0x17
        /*002a*/ 	.short	(.L_45 - .L_44)
.L_44:
        /*002c*/ 	.word	0x00000000
        /*0030*/ 	.short	0x0003
        /*0032*/ 	.short	0x0010
        /*0034*/ 	.byte	0x00, 0xf5, 0x21, 0x00


	//----- nvinfo : EIATTR_KPARAM_INFO
	.align		4
.L_45:
        /*0038*/ 	.byte	0x04, 0x17
        /*003a*/ 	.short	(.L_47 - .L_46)
.L_46:
        /*003c*/ 	.word	0x00000000
        /*0040*/ 	.short	0x0002
        /*0042*/ 	.short	0x000c
        /*0044*/ 	.byte	0x00, 0xf0, 0x11, 0x00


	//----- nvinfo : EIATTR_KPARAM_INFO
	.align		4
.L_47:
        /*0048*/ 	.byte	0x04, 0x17
        /*004a*/ 	.short	(.L_49 - .L_48)
.L_48:
        /*004c*/ 	.word	0x00000000
        /*0050*/ 	.short	0x0001
        /*0052*/ 	.short	0x0008
        /*0054*/ 	.byte	0x00, 0xf0, 0x11, 0x00


	//----- nvinfo : EIATTR_KPARAM_INFO
	.align		4
.L_49:
        /*0058*/ 	.byte	0x04, 0x17
        /*005a*/ 	.short	(.L_51 - .L_50)
.L_50:
        /*005c*/ 	.word	0x00000000
        /*0060*/ 	.short	0x0000
        /*0062*/ 	.short	0x0000
        /*0064*/ 	.byte	0x00, 0xf5, 0x21, 0x00


	//----- nvinfo : EIATTR_SPARSE_MMA_MASK
	.align		4
.L_51:
        /*0068*/ 	.byte	0x03, 0x50
        /*006a*/ 	.short	0x0000


	//----- nvinfo : EIATTR_MAXREG_COUNT
	.align		4
        /*006c*/ 	.byte	0x03, 0x1b
        /*006e*/ 	.short	0x00ff


	//----- nvinfo : EIATTR_MERCURY_ISA_VERSION
	.align		4
        /*0070*/ 	.byte	0x03, 0x5f
        /*0072*/ 	.short	0x0101


	//----- nvinfo : EIATTR_VRC_CTA_INIT_COUNT
	.align		4
        /*0074*/ 	.byte	0x02, 0x4a
	.zero		1
	.zero		1


	//----- nvinfo : EIATTR_EXIT_INSTR_OFFSETS
	.align		4
        /*0078*/ 	.byte	0x04, 0x1c
        /*007a*/ 	.short	(.L_53 - .L_52)


	//   ....[0]....
.L_52:
        /*007c*/ 	.word	0x000000c0


	//   ....[1]....
        /*0080*/ 	.word	0x00000200


	//----- nvinfo : EIATTR_CBANK_PARAM_SIZE
	.align		4
.L_53:
        /*0084*/ 	.byte	0x03, 0x19
        /*0086*/ 	.short	0x0028


	//----- nvinfo : EIATTR_PARAM_CBANK
	.align		4
        /*0088*/ 	.byte	0x04, 0x0a
        /*008a*/ 	.short	(.L_55 - .L_54)
	.align		4
.L_54:
        /*008c*/ 	.word	index@(.nv.constant0._Z16separateChannelsPK6uchar4iiPhS2_S2_)
        /*0090*/ 	.short	0x0380
        /*0092*/ 	.short	0x0028


	//----- nvinfo : EIATTR_SW_WAR
	.align		4
.L_55:
        /*0094*/ 	.byte	0x04, 0x36
        /*0096*/ 	.short	(.L_57 - .L_56)
.L_56:
        /*0098*/ 	.word	0x00000008
.L_57:


//--------------------- .nv.info._Z10box_filterPKhPhiiPKfi --------------------------
	.section	.nv.info._Z10box_filterPKhPhiiPKfi,"",@"SHT_CUDA_INFO"
	.sectionflags	@""
	.align	4


	//----- nvinfo : EIATTR_CUDA_API_VERSION
	.align		4
        /*0000*/ 	.byte	0x04, 0x37
        /*0002*/ 	.short	(.L_59 - .L_58)
.L_58:
        /*0004*/ 	.word	0x00000082


	//----- nvinfo : EIATTR_KPARAM_INFO
	.align		4
.L_59:
        /*0008*/ 	.byte	0x04, 0x17
        /*000a*/ 	.short	(.L_61 - .L_60)
.L_60:
        /*000c*/ 	.word	0x00000000
        /*0010*/ 	.short	0x0005
        /*0012*/ 	.short	0x0020
        /*0014*/ 	.byte	0x00, 0xf0, 0x11, 0x00


	//----- nvinfo : EIATTR_KPARAM_INFO
	.align		4
.L_61:
        /*0018*/ 	.byte	0x04, 0x17
        /*001a*/ 	.short	(.L_63 - .L_62)
.L_62:
        /*001c*/ 	.word	0x00000000
        /*0020*/ 	.short	0x0004
        /*0022*/ 	.short	0x0018
        /*0024*/ 	.byte	0x00, 0xf5, 0x21, 0x00


	//----- nvinfo : EIATTR_KPARAM_INFO
	.align		4
.L_63:
        /*0028*/ 	.byte	0x04, 0x17
        /*002a*/ 	.short	(.L_65 - .L_64)
.L_64:
        /*002c*/ 	.word	0x00000000
        /*0030*/ 	.short	0x0003
        /*0032*/ 	.short	0x0014
        /*0034*/ 	.byte	0x00, 0xf0, 0x11, 0x00


	//----- nvinfo : EIATTR_KPARAM_INFO
	.align		4
.L_65:
        /*0038*/ 	.byte	0x04, 0x17
        /*003a*/ 	.short	(.L_67 - .L_66)
.L_66:
        /*003c*/ 	.word	0x00000000
        /*0040*/ 	.short	0x0002
        /*0042*/ 	.short	0x0010
        /*0044*/ 	.byte	0x00, 0xf0, 0x11, 0x00


	//----- nvinfo : EIATTR_KPARAM_INFO
	.align		4
.L_67:
        /*0048*/ 	.byte	0x04, 0x17
        /*004a*/ 	.short	(.L_69 - .L_68)
.L_68:
        /*004c*/ 	.word	0x00000000
        /*0050*/ 	.short	0x0001
        /*0052*/ 	.short	0x0008
        /*0054*/ 	.byte	0x00, 0xf5, 0x21, 0x00


	//----- nvinfo : EIATTR_KPARAM_INFO
	.align		4
.L_69:
        /*0058*/ 	.byte	0x04, 0x17
        /*005a*/ 	.short	(.L_71 - .L_70)
.L_70:
        /*005c*/ 	.word	0x00000000
        /*0060*/ 	.short	0x0000
        /*0062*/ 	.short	0x0000
        /*0064*/ 	.byte	0x00, 0xf5, 0x21, 0x00


	//----- nvinfo : EIATTR_SPARSE_MMA_MASK
	.align		4
.L_71:
        /*0068*/ 	.byte	0x03, 0x50
        /*006a*/ 	.short	0x0000


	//----- nvinfo : EIATTR_MAXREG_COUNT
	.align		4
        /*006c*/ 	.byte	0x03, 0x1b
        /*006e*/ 	.short	0x00ff


	//----- nvinfo : EIATTR_NUM_BARRIERS
	.align		4
        /*0070*/ 	.byte	0x02, 0x4c
        /*0072*/ 	.byte	0x01
	.zero		1


	//----- nvinfo : EIATTR_MERCURY_ISA_VERSION
	.align		4
        /*0074*/ 	.byte	0x03, 0x5f
        /*0076*/ 	.short	0x0101


	//----- nvinfo : EIATTR_VRC_CTA_INIT_COUNT
	.align		4
        /*0078*/ 	.byte	0x02, 0x4a
	.zero		1
	.zero		1


	//----- nvinfo : EIATTR_EXIT_INSTR_OFFSETS
	.align		4
        /*007c*/ 	.byte	0x04, 0x1c
        /*007e*/ 	.short	(.L_73 - .L_72)


	//   ....[0]....
.L_72:
        /*0080*/ 	.word	0x000000c0


	//   ....[1]....
        /*0084*/ 	.word	0x000009e0


	//----- nvinfo : EIATTR_CBANK_PARAM_SIZE
	.align		4
.L_73:
        /*0088*/ 	.byte	0x03, 0x19
        /*008a*/ 	.short	0x0024


	//----- nvinfo : EIATTR_PARAM_CBANK
	.align		4
        /*008c*/ 	.byte	0x04, 0x0a
        /*008e*/ 	.short	(.L_75 - .L_74)
	.align		4
.L_74:
        /*0090*/ 	.word	index@(.nv.constant0._Z10box_filterPKhPhiiPKfi)
        /*0094*/ 	.short	0x0380
        /*0096*/ 	.short	0x0024


	//----- nvinfo : EIATTR_SW_WAR
	.align		4
.L_75:
        /*0098*/ 	.byte	0x04, 0x36
        /*009a*/ 	.short	(.L_77 - .L_76)
.L_76:
        /*009c*/ 	.word	0x00000008
.L_77:


//--------------------- .nv.callgraph             --------------------------
	.section	.nv.callgraph,"",@"SHT_CUDA_CALLGRAPH"
	.align	4
	.sectionentsize	8
	.align		4
        /*0000*/ 	.word	0x00000000
	.align		4
        /*0004*/ 	.word	0xffffffff
	.align		4
        /*0008*/ 	.word	0x00000000
	.align		4
        /*000c*/ 	.word	0xfffffffe
	.align		4
        /*0010*/ 	.word	0x00000000
	.align		4
        /*0014*/ 	.word	0xfffffffd
	.align		4
        /*0018*/ 	.word	0x00000000
	.align		4
        /*001c*/ 	.word	0xfffffffc


//--------------------- .text._Z17recombineChannelsPKhS0_S0_P6uchar4ii --------------------------
	.section	.text._Z17recombineChannelsPKhS0_S0_P6uchar4ii,"ax",@progbits
	.align	128
        .global         _Z17recombineChannelsPKhS0_S0_P6uchar4ii
        .type           _Z17recombineChannelsPKhS0_S0_P6uchar4ii,@function
        .size           _Z17recombineChannelsPKhS0_S0_P6uchar4ii,(.L_x_3 - _Z17recombineChannelsPKhS0_S0_P6uchar4ii)
        .other          _Z17recombineChannelsPKhS0_S0_P6uchar4ii,@"STO_CUDA_ENTRY STV_DEFAULT"
_Z17recombineChannelsPKhS0_S0_P6uchar4ii:
.text._Z17recombineChannelsPKhS0_S0_P6uchar4ii:
[----:B------:R-:W-:Y:S01]  /*0000*/  LDC R1, c[0x0][0x37c] ;  /* 0x0000df00ff017b82 */ /* 0x000fe20000000800 */
[----:B------:R-:W0:Y:S07]  /*0010*/  S2R R2, SR_TID.Y ;  /* 0x0000000000027919 */ /* 0x000e2e0000002200 */
[----:B------:R-:W1:Y:S01]  /*0020*/  LDC R0, c[0x0][0x360] ;  /* 0x0000d800ff007b82 */ /* 0x000e620000000800 */
[----:B------:R-:W2:Y:S01]  /*0030*/  LDCU.64 UR6, c[0x0][0x3a0] ;  /* 0x00007400ff0677ac */ /* 0x000ea20008000a00 */
[----:B------:R-:W1:Y:S06]  /*0040*/  S2R R5, SR_TID.X ;  /* 0x0000000000057919 */ /* 0x000e6c0000002100 */
[----:B------:R-:W0:Y:S08]  /*0050*/  S2UR UR5, SR_CTAID.Y ;  /* 0x00000000000579c3 */ /* 0x000e300000002600 */
[----:B------:R-:W0:Y:S08]  /*0060*/  LDC R3, c[0x0][0x364] ;  /* 0x0000d900ff037b82 */ /* 0x000e300000000800 */
[----:B------:R-:W1:Y:S01]  /*0070*/  S2UR UR4, SR_CTAID.X ;  /* 0x00000000000479c3 */ /* 0x000e620000002500 */
[----:B0-----:R-:W-:-:S05]  /*0080*/  IMAD R3, R3, UR5, R2 ;  /* 0x0000000503037c24 */ /* 0x001fca000f8e0202 */
[----:B--2---:R-:W-:Y:S01]  /*0090*/  ISETP.GE.AND P0, PT, R3, UR6, PT ;  /* 0x0000000603007c0c */ /* 0x004fe2000bf06270 */
[----:B-1----:R-:W-:-:S04]  /*00a0*/  IMAD R0, R0, UR4, R5 ;  /* 0x0000000400007c24 */ /* 0x002fc8000f8e0205 */
[----:B------:R-:W-:Y:S01]  /*00b0*/  IMAD R11, R3, UR7, R0 ;  /* 0x00000007030b7c24 */ /* 0x000fe2000f8e0200 */
[----:B------:R-:W-:-:S13]  /*00c0*/  ISETP.GE.OR P0, PT, R0, UR7, P0 ;  /* 0x0000000700007c0c */ /* 0x000fda0008706670 */
[----:B------:R-:W-:Y:S05]  /*00d0*/  @P0 EXIT ;  /* 0x000000000000094d */ /* 0x000fea0003800000 */
[----:B------:R-:W0:Y:S01]  /*00e0*/  LDCU.128 UR8, c[0x0][0x380] ;  /* 0x00007000ff0877ac */ /* 0x000e220008000c00 */
[----:B------:R-:W-:Y:S01]  /*00f0*/  SHF.R.S32.HI R0, RZ, 0x1f, R11 ;  /* 0x0000001fff007819 */ /* 0x000fe2000001140b */
[----:B------:R-:W1:Y:S01]  /*0100*/  LDC.64 R2, c[0x0][0x398] ;  /* 0x0000e600ff027b82 */ /* 0x000e620000000a00 */
[----:B------:R-:W2:Y:S01]  /*0110*/  LDCU.64 UR6, c[0x0][0x390] ;  /* 0x00007200ff0677ac */ /* 0x000ea20008000a00 */
[----:B------:R-:W3:Y:S01]  /*0120*/  LDCU.64 UR4, c[0x0][0x358] ;  /* 0x00006b00ff0477ac */ /* 0x000ee20008000a00 */
[C---:B0-----:R-:W-:Y:S02]  /*0130*/  IADD3 R6, P0, PT, R11.reuse, UR8, RZ ;  /* 0x000000080b067c10 */ /* 0x041fe4000ff1e0ff */
[C---:B------:R-:W-:Y:S02]  /*0140*/  IADD3 R4, P1, PT, R11.reuse, UR10, RZ ;  /* 0x0000000a0b047c10 */ /* 0x040fe4000ff3e0ff */
[----:B--2---:R-:W-:Y:S02]  /*0150*/  IADD3 R8, P2, PT, R11, UR6, RZ ;  /* 0x000000060b087c10 */ /* 0x004fe4000ff5e0ff */
[----:B------:R-:W-:-:S02]  /*0160*/  IADD3.X R7, PT, PT, R0, UR9, RZ, P0, !PT ;  /* 0x0000000900077c10 */ /* 0x000fc400087fe4ff */
[C---:B------:R-:W-:Y:S02]  /*0170*/  IADD3.X R5, PT, PT, R0.reuse, UR11, RZ, P1, !PT ;  /* 0x0000000b00057c10 */ /* 0x040fe40008ffe4ff */
[----:B------:R-:W-:Y:S02]  /*0180*/  IADD3.X R9, PT, PT, R0, UR7, RZ, P2, !PT ;  /* 0x0000000700097c10 */ /* 0x000fe400097fe4ff */
[----:B---3--:R-:W2:Y:S04]  /*0190*/  LDG.E.U8 R7, desc[UR4][R6.64] ;  /* 0x0000000406077981 */ /* 0x008ea8000c1e1100 */
[----:B------:R-:W2:Y:S04]  /*01a0*/  LDG.E.U8 R4, desc[UR4][R4.64] ;  /* 0x0000000404047981 */ /* 0x000ea8000c1e1100 */
[----:B------:R-:W3:Y:S01]  /*01b0*/  LDG.E.U8 R8, desc[UR4][R8.64] ;  /* 0x0000000408087981 */ /* 0x000ee2000c1e1100 */
[----:B------:R-:W-:Y:S01]  /*01c0*/  UMOV UR6, 0x3340 ;  /* 0x0000334000067882 */ /* 0x000fe20000000000 */
[----:B-1----:R-:W-:-:S04]  /*01d0*/  IMAD.WIDE R2, R11, 0x4, R2 ;  /* 0x000000040b027825 */ /* 0x002fc800078e0202 */
[----:B------:R-:W-:Y:S01]  /*01e0*/  IMAD.U32 R13, RZ, RZ, UR6 ;  /* 0x00000006ff0d7e24 */ /* 0x000fe2000f8e00ff */
[----:B--2---:R-:W-:-:S04]  /*01f0*/  PRMT R0, R7, 0x3340, R4 ;  /* 0x0000334007007816 */ /* 0x004fc80000000004 */
[----:B---3--:R-:W-:-:S04]  /*0200*/  PRMT R13, R8, R13, 0xffff ;  /* 0x0000ffff080d7416 */ /* 0x008fc8000000000d */
[----:B------:R-:W-:-:S05]  /*0210*/  PRMT R13, R0, 0x5410, R13 ;  /* 0x00005410000d7816 */ /* 0x000fca000000000d */
[----:B------:R-:W-:Y:S01]  /*0220*/  STG.E desc[UR4][R2.64], R13 ;  /* 0x0000000d02007986 */ /* 0x000fe2000c101904 */
[----:B------:R-:W-:Y:S05]  /*0230*/  EXIT ;  /* 0x000000000000794d */ /* 0x000fea0003800000 */
.L_x_0:
[----:B------:R-:W-:-:S00]  /*0240*/  BRA `(.L_x_0) ;  /* 0xfffffffc00fc7947 */ /* 0x000fc0000383ffff */
[----:B------:R-:W-:-:S00]  /*0250*/  NOP ;  /* 0x0000000000007918 */ /* 0x000fc00000000000 */
        /* <DEDUP_REMOVED lines=10> */
.L_x_3:


//--------------------- .text._Z16separateChannelsPK6uchar4iiPhS2_S2_ --------------------------
	.section	.text._Z16separateChannelsPK6uchar4iiPhS2_S2_,"ax",@progbits
	.align	128
        .global         _Z16separateChannelsPK6uchar4iiPhS2_S2_
        .type           _Z16separateChannelsPK6uchar4iiPhS2_S2_,@function
        .size           _Z16separateChannelsPK6uchar4iiPhS2_S2_,(.L_x_4 - _Z16separateChannelsPK6uchar4iiPhS2_S2_)
        .other          _Z16separateChannelsPK6uchar4iiPhS2_S2_,@"STO_CUDA_ENTRY STV_DEFAULT"
_Z16separateChannelsPK6uchar4iiPhS2_S2_:
.text._Z16separateChannelsPK6uchar4iiPhS2_S2_:
        /* <DEDUP_REMOVED lines=10> */
[----:B-1----:R-:W-:-:S05]  /*00a0*/  IMAD R0, R0, UR4, R3 ;  /* 0x0000000400007c24 */ /* 0x002fca000f8e0203 */
[----:B------:R-:W-:-:S13]  /*00b0*/  ISETP.GE.OR P0, PT, R0, UR7, P0 ;  /* 0x0000000700007c0c */ /* 0x000fda0008706670 */
[----:B------:R-:W-:Y:S05]  /*00c0*/  @P0 EXIT ;  /* 0x000000000000094d */ /* 0x000fea0003800000 */
[----:B------:R-:W0:Y:S01]  /*00d0*/  LDC.64 R2, c[0x0][0x380] ;  /* 0x0000e000ff027b82 */ /* 0x000e220000000a00 */
[----:B------:R-:W1:Y:S01]  /*00e0*/  LDCU.64 UR4, c[0x0][0x358] ;  /* 0x00006b00ff0477ac */ /* 0x000e620008000a00 */
[----:B------:R-:W-:Y:S01]  /*00f0*/  IMAD R9, R5, UR7, R0 ;  /* 0x0000000705097c24 */ /* 0x000fe2000f8e0200 */
[----:B------:R-:W2:Y:S03]  /*0100*/  LDCU.128 UR8, c[0x0][0x390] ;  /* 0x00007200ff0877ac */ /* 0x000ea60008000c00 */
[----:B0-----:R-:W-:-:S05]  /*0110*/  IMAD.WIDE R2, R9, 0x4, R2 ;  /* 0x0000000409027825 */ /* 0x001fca00078e0202 */
[----:B-1----:R-:W3:Y:S01]  /*0120*/  LDG.E.U8 R11, desc[UR4][R2.64] ;  /* 0x00000004020b7981 */ /* 0x002ee2000c1e1100 */
[----:B--2---:R-:W-:Y:S02]  /*0130*/  IADD3 R4, P0, PT, R9, UR8, RZ ;  /* 0x0000000809047c10 */ /* 0x004fe4000ff1e0ff */
[----:B------:R-:W-:-:S04]  /*0140*/  SHF.R.S32.HI R0, RZ, 0x1f, R9 ;  /* 0x0000001fff007819 */ /* 0x000fc80000011409 */
[----:B------:R-:W-:Y:S01]  /*0150*/  IADD3.X R5, PT, PT, R0, UR9, RZ, P0, !PT ;  /* 0x0000000900057c10 */ /* 0x000fe200087fe4ff */
[----:B------:R-:W0:Y:S04]  /*0160*/  LDCU.64 UR8, c[0x0][0x3a0] ;  /* 0x00007400ff0877ac */ /* 0x000e280008000a00 */
[----:B---3--:R-:W-:Y:S04]  /*0170*/  STG.E.U8 desc[UR4][R4.64], R11 ;  /* 0x0000000b04007986 */ /* 0x008fe8000c101104 */
[----:B------:R-:W2:Y:S01]  /*0180*/  LDG.E.U8 R13, desc[UR4][R2.64+0x1] ;  /* 0x00000104020d7981 */ /* 0x000ea2000c1e1100 */
[----:B------:R-:W-:-:S04]  /*0190*/  IADD3 R6, P0, PT, R9, UR10, RZ ;  /* 0x0000000a09067c10 */ /* 0x000fc8000ff1e0ff */
[----:B------:R-:W-:Y:S02]  /*01a0*/  IADD3.X R7, PT, PT, R0, UR11, RZ, P0, !PT ;  /* 0x0000000b00077c10 */ /* 0x000fe400087fe4ff */
[----:B0-----:R-:W-:-:S03]  /*01b0*/  IADD3 R8, P0, PT, R9, UR8, RZ ;  /* 0x0000000809087c10 */ /* 0x001fc6000ff1e0ff */
[----:B--2---:R-:W-:Y:S04]  /*01c0*/  STG.E.U8 desc[UR4][R6.64], R13 ;  /* 0x0000000d06007986 */ /* 0x004fe8000c101104 */
[----:B------:R-:W2:Y:S01]  /*01d0*/  LDG.E.U8 R15, desc[UR4][R2.64+0x2] ;  /* 0x00000204020f7981 */ /* 0x000ea2000c1e1100 */
[----:B------:R-:W-:-:S05]  /*01e0*/  IADD3.X R9, PT, PT, R0, UR9, RZ, P0, !PT ;  /* 0x0000000900097c10 */ /* 0x000fca00087fe4ff */
[----:B--2---:R-:W-:Y:S01]  /*01f0*/  STG.E.U8 desc[UR4][R8.64], R15 ;  /* 0x0000000f08007986 */ /* 0x004fe2000c101104 */
[----:B------:R-:W-:Y:S05]  /*0200*/  EXIT ;  /* 0x000000000000794d */ /* 0x000fea0003800000 */
.L_x_1:
        /* <DEDUP_REMOVED lines=15> */
.L_x_4:


//--------------------- .text._Z10box_filterPKhPhiiPKfi --------------------------
	.section	.text._Z10box_filterPKhPhiiPKfi,"ax",@progbits
	.align	128
        .global         _Z10box_filterPKhPhiiPKfi
        .type           _Z10box_filterPKhPhiiPKfi,@function
        .size           _Z10box_filterPKhPhiiPKfi,(.L_x_5 - _Z10box_filterPKhPhiiPKfi)
        .other          _Z10box_filterPKhPhiiPKfi,@"STO_CUDA_ENTRY STV_DEFAULT"
_Z10box_filterPKhPhiiPKfi:
.text._Z10box_filterPKhPhiiPKfi:
        /* <DEDUP_REMOVED lines=13> */
[----:B------:R-:W0:Y:S01]  /*00d0*/  LDCU.64 UR8, c[0x0][0x380] ;  /* 0x00007000ff0877ac */ /* 0x000e220008000a00 */
[----:B------:R-:W-:Y:S02]  /*00e0*/  IADD3 R2, PT, PT, R0, -0x2, RZ ;  /* 0xfffffffe00027810 */ /* 0x000fe40007ffe0ff */
[C---:B------:R-:W-:Y:S01]  /*00f0*/  IADD3 R6, PT, PT, R3.reuse, 0x2, RZ ;  /* 0x0000000203067810 */ /* 0x040fe20007ffe0ff */
[----:B------:R-:W1:Y:S01]  /*0100*/  LDCU.64 UR4, c[0x0][0x358] ;  /* 0x00006b00ff0477ac */ /* 0x000e620008000a00 */
[C---:B------:R-:W-:Y:S02]  /*0110*/  IADD3 R4, PT, PT, R2.reuse, -UR7, RZ ;  /* 0x8000000702047c10 */ /* 0x040fe4000fffe0ff */
[----:B------:R-:W-:Y:S02]  /*0120*/  IADD3 R2, PT, PT, R2, UR7, RZ ;  /* 0x0000000702027c10 */ /* 0x000fe4000fffe0ff */
[C---:B------:R-:W-:Y:S01]  /*0130*/  ISETP.GT.U32.AND P1, PT, R3.reuse, 0x1, PT ;  /* 0x000000010300780c */ /* 0x040fe20003f24070 */
[C---:B------:R-:W-:Y:S01]  /*0140*/  IMAD R4, R3.reuse, UR7, R4 ;  /* 0x0000000703047c24 */ /* 0x040fe2000f8e0204 */
[----:B------:R-:W-:Y:S01]  /*0150*/  ISETP.GE.U32.AND P0, PT, R6, UR6, PT ;  /* 0x0000000606007c0c */ /* 0x000fe2000bf06070 */
[----:B------:R-:W-:Y:S01]  /*0160*/  IMAD R2, R3, UR7, R2 ;  /* 0x0000000703027c24 */ /* 0x000fe2000f8e0202 */
[----:B------:R-:W-:-:S02]  /*0170*/  IADD3 R6, PT, PT, R0, 0x2, RZ ;  /* 0x0000000200067810 */ /* 0x000fc40007ffe0ff */
[C---:B------:R-:W-:Y:S02]  /*0180*/  ISETP.GT.AND P2, PT, R0.reuse, 0x1, P1 ;  /* 0x000000010000780c */ /* 0x040fe40000f44270 */
[----:B------:R-:W-:Y:S02]  /*0190*/  ISETP.GT.AND P4, PT, R0, 0x1, !P0 ;  /* 0x000000010000780c */ /* 0x000fe40004784270 */
[C---:B------:R-:W-:Y:S02]  /*01a0*/  ISETP.LT.AND P1, PT, R6.reuse, UR7, P1 ;  /* 0x0000000706007c0c */ /* 0x040fe40008f21270 */
[----:B------:R-:W-:Y:S02]  /*01b0*/  ISETP.LT.AND P0, PT, R6, UR7, !P0 ;  /* 0x0000000706007c0c */ /* 0x000fe4000c701270 */
[----:B0-----:R-:W-:Y:S02]  /*01c0*/  IADD3 R8, P3, PT, R4, UR8, RZ ;  /* 0x0000000804087c10 */ /* 0x001fe4000ff7e0ff */
[----:B------:R-:W-:-:S02]  /*01d0*/  IADD3 R10, P5, PT, R2, UR8, RZ ;  /* 0x00000008020a7c10 */ /* 0x000fc4000ffbe0ff */
[----:B------:R-:W-:Y:S02]  /*01e0*/  LEA.HI.X.SX32 R9, R4, UR9, 0x1, P3 ;  /* 0x0000000904097c11 */ /* 0x000fe400098f0eff */
[----:B------:R-:W-:Y:S01]  /*01f0*/  LEA.HI.X.SX32 R11, R2, UR9, 0x1, P5 ;  /* 0x00000009020b7c11 */ /* 0x000fe2000a8f0eff */
[----:B------:R-:W0:Y:S02]  /*0200*/  S2R R7, SR_CgaCtaId ;  /* 0x0000000000077919 */ /* 0x000e240000008800 */
[----:B-1----:R-:W2:Y:S04]  /*0210*/  @P2 LDG.E.U8 R14, desc[UR4][R8.64] ;  /* 0x00000004080e2981 */ /* 0x002ea8000c1e1100 */
[----:B------:R-:W3:Y:S01]  /*0220*/  @P1 LDG.E.U8 R15, desc[UR4][R8.64+0x4] ;  /* 0x00000404080f1981 */ /* 0x000ee2000c1e1100 */
[----:B------:R-:W-:Y:S01]  /*0230*/  MOV R2, 0x400 ;  /* 0x0000040000027802 */ /* 0x000fe20000000f00 */
[----:B------:R-:W1:Y:S02]  /*0240*/  LDCU.64 UR8, c[0x0][0x388] ;  /* 0x00007100ff0877ac */ /* 0x000e640008000a00 */
[----:B------:R-:W4:Y:S04]  /*0250*/  @P4 LDG.E.U8 R16, desc[UR4][R10.64] ;  /* 0x000000040a104981 */ /* 0x000f28000c1e1100 */
[----:B------:R4:W5:Y:S01]  /*0260*/  @P0 LDG.E.U8 R17, desc[UR4][R10.64+0x4] ;  /* 0x000004040a110981 */ /* 0x000962000c1e1100 */
[----:B0-----:R-:W-:-:S02]  /*0270*/  LEA R2, R7, R2, 0x18 ;  /* 0x0000000207027211 */ /* 0x001fc400078ec0ff */
[----:B------:R-:W0:Y:S03]  /*0280*/  LDC.64 R6, c[0x0][0x398] ;  /* 0x0000e600ff067b82 */ /* 0x000e260000000a00 */
[----:B------:R-:W-:-:S05]  /*0290*/  IMAD R4, R13, 0x90, R2 ;  /* 0x000000900d047824 */ /* 0x000fca00078e0202 */
[----:B------:R-:W-:Y:S01]  /*02a0*/  LEA R5, R5, R4, 0x2 ;  /* 0x0000000405057211 */ /* 0x000fe200078e10ff */
[----:B------:R-:W0:Y:S04]  /*02b0*/  LDC R2, c[0x0][0x3a0] ;  /* 0x0000e800ff027b82 */ /* 0x000e280000000800 */
[----:B------:R-:W-:Y:S04]  /*02c0*/  @!P2 STS [R5], RZ ;  /* 0x000000ff0500a388 */ /* 0x000fe80000000800 */
[----:B------:R-:W-:Y:S01]  /*02d0*/  @!P1 STS [R5+0x2d0], RZ ;  /* 0x0002d0ff05009388 */ /* 0x000fe20000000800 */
[----:B------:R-:W1:Y:S03]  /*02e0*/  LDC.64 R12, c[0x0][0x398] ;  /* 0x0000e600ff0c7b82 */ /* 0x000e660000000a00 */
[----:B------:R-:W-:Y:S04]  /*02f0*/  @!P4 STS [R5+0x14], RZ ;  /* 0x000014ff0500c388 */ /* 0x000fe80000000800 */
[----:B------:R-:W-:Y:S01]  /*0300*/  @!P0 STS [R5+0x2e4], RZ ;  /* 0x0002e4ff05008388 */ /* 0x000fe20000000800 */
[----:B--2---:R-:W-:-:S02]  /*0310*/  @P2 I2FP.F32.U32 R14, R14 ;  /* 0x0000000e000e2245 */ /* 0x004fc40000201000 */
[----:B---3--:R-:W-:-:S03]  /*0320*/  @P1 I2FP.F32.U32 R4, R15 ;  /* 0x0000000f00041245 */ /* 0x008fc60000201000 */
[----:B------:R0:W-:Y:S01]  /*0330*/  @P2 STS [R5], R14 ;  /* 0x0000000e05002388 */ /* 0x0001e20000000800 */
[----:B----4-:R-:W-:-:S03]  /*0340*/  @P4 I2FP.F32.U32 R10, R16 ;  /* 0x00000010000a4245 */ /* 0x010fc60000201000 */
[----:B------:R2:W-:Y:S01]  /*0350*/  @P1 STS [R5+0x2d0], R4 ;  /* 0x0002d00405001388 */ /* 0x0005e20000000800 */
[----:B-----5:R-:W-:-:S03]  /*0360*/  @P0 I2FP.F32.U32 R20, R17 ;  /* 0x0000001100140245 */ /* 0x020fc60000201000 */
[----:B------:R-:W-:Y:S04]  /*0370*/  @P4 STS [R5+0x14], R10 ;  /* 0x0000140a05004388 */ /* 0x000fe80000000800 */
[----:B------:R-:W-:Y:S01]  /*0380*/  @P0 STS [R5+0x2e4], R20 ;  /* 0x0002e41405000388 */ /* 0x000fe20000000800 */
[----:B------:R-:W-:Y:S01]  /*0390*/  BAR.SYNC.DEFER_BLOCKING 0x0 ;  /* 0x0000000000007b1d */ /* 0x000fe20000010000 */
[----:B0-----:R-:W-:-:S04]  /*03a0*/  IMAD.WIDE R14, R2, 0x4, R6 ;  /* 0x00000004020e7825 */ /* 0x001fc800078e0206 */
[C---:B------:R-:W-:Y:S01]  /*03b0*/  IMAD.WIDE R16, R2.reuse, 0x4, R14 ;  /* 0x0000000402107825 */ /* 0x040fe200078e020e */
[----:B-1----:R-:W3:Y:S04]  /*03c0*/  LDG.E R11, desc[UR4][R12.64] ;  /* 0x000000040c0b7981 */ /* 0x002ee8000c1e1900 */
[----:B------:R-:W4:Y:S04]  /*03d0*/  LDG.E R8, desc[UR4][R14.64] ;  /* 0x000000040e087981 */ /* 0x000f28000c1e1900 */
[----:B------:R-:W5:Y:S01]  /*03e0*/  LDG.E R6, desc[UR4][R16.64] ;  /* 0x0000000410067981 */ /* 0x000f62000c1e1900 */
[----:B------:R-:W-:-:S03]  /*03f0*/  IMAD.WIDE R18, R2, 0x4, R16 ;  /* 0x0000000402127825 */ /* 0x000fc600078e0210 */
[----:B------:R-:W5:Y:S04]  /*0400*/  LDG.E R26, desc[UR4][R12.64+0x4] ;  /* 0x000004040c1a7981 */ /* 0x000f68000c1e1900 */
[----:B------:R0:W5:Y:S04]  /*0410*/  LDG.E R22, desc[UR4][R18.64] ;  /* 0x0000000412167981 */ /* 0x000168000c1e1900 */
[----:B------:R-:W3:Y:S04]  /*0420*/  LDS R20, [R5] ;  /* 0x0000000005147984 */ /* 0x000ee80000000800 */
[----:B------:R-:W4:Y:S01]  /*0430*/  LDS R21, [R5+0x4] ;  /* 0x0000040005157984 */ /* 0x000f220000000800 */
[----:B0-----:R-:W-:-:S03]  /*0440*/  IMAD.WIDE R18, R2, 0x4, R18 ;  /* 0x0000000402127825 */ /* 0x001fc600078e0212 */
[----:B------:R-:W5:Y:S04]  /*0450*/  LDS R27, [R5+0x8] ;  /* 0x00000800051b7984 */ /* 0x000f680000000800 */
[----:B------:R0:W5:Y:S01]  /*0460*/  LDG.E R29, desc[UR4][R18.64] ;  /* 0x00000004121d7981 */ /* 0x000162000c1e1900 */
[----:B------:R-:W-:-:S03]  /*0470*/  IMAD.WIDE R16, R2, -0xc, R18 ;  /* 0xfffffff402107825 */ /* 0x000fc600078e0212 */
[----:B------:R-:W5:Y:S04]  /*0480*/  LDG.E R7, desc[UR4][R12.64+0x8] ;  /* 0x000008040c077981 */ /* 0x000f68000c1e1900 */
[----:B------:R1:W5:Y:S04]  /*0490*/  LDG.E R25, desc[UR4][R16.64+0x4] ;  /* 0x0000040410197981 */ /* 0x000368000c1e1900 */
[----:B0-----:R-:W0:Y:S04]  /*04a0*/  LDS R18, [R5+0xc] ;  /* 0x00000c0005127984 */ /* 0x001e280000000800 */
[----:B------:R-:W0:Y:S01]  /*04b0*/  LDS R10, [R5+0x10] ;  /* 0x00001000050a7984 */ /* 0x000e220000000800 */
[----:B-1----:R-:W-:-:S03]  /*04c0*/  IMAD.WIDE R16, R2, 0x4, R16 ;  /* 0x0000000402107825 */ /* 0x002fc600078e0210 */
[----:B------:R-:W5:Y:S04]  /*04d0*/  LDG.E R28, desc[UR4][R12.64+0x10] ;  /* 0x000010040c1c7981 */ /* 0x000f68000c1e1900 */
[----:B--2---:R-:W2:Y:S01]  /*04e0*/  LDG.E R4, desc[UR4][R16.64+0x4] ;  /* 0x0000040410047981 */ /* 0x004ea2000c1e1900 */
[----:B------:R-:W-:-:S05]  /*04f0*/  IMAD.WIDE R14, R2, 0x4, R16 ;  /* 0x00000004020e7825 */ /* 0x000fca00078e0210 */
[----:B------:R1:W2:Y:S02]  /*0500*/  LDG.E R9, desc[UR4][R14.64+0x4] ;  /* 0x000004040e097981 */ /* 0x0002a4000c1e1900 */
[----:B-1----:R-:W-:-:S05]  /*0510*/  IMAD.WIDE R14, R2, 0x4, R14 ;  /* 0x00000004020e7825 */ /* 0x002fca00078e020e */
[----:B------:R-:W2:Y:S01]  /*0520*/  LDG.E R19, desc[UR4][R14.64+0x4] ;  /* 0x000004040e137981 */ /* 0x000ea2000c1e1900 */
[----:B------:R-:W-:-:S05]  /*0530*/  IMAD.WIDE R16, R2, -0xc, R14 ;  /* 0xfffffff402107825 */ /* 0x000fca00078e020e */
[----:B------:R1:W2:Y:S02]  /*0540*/  LDG.E R23, desc[UR4][R16.64+0x8] ;  /* 0x0000080410177981 */ /* 0x0002a4000c1e1900 */
[----:B-1----:R-:W-:-:S04]  /*0550*/  IMAD.WIDE R16, R2, 0x4, R16 ;  /* 0x0000000402107825 */ /* 0x002fc800078e0210 */
[----:B------:R-:W-:-:S04]  /*0560*/  IMAD.WIDE R14, R2, 0x4, R16 ;  /* 0x00000004020e7825 */ /* 0x000fc800078e0210 */
[----:B---3--:R-:W-:Y:S02]  /*0570*/  FFMA R20, R11, R20, RZ ;  /* 0x000000140b147223 */ /* 0x008fe400000000ff */
[----:B------:R-:W3:Y:S02]  /*0580*/  LDG.E R11, desc[UR4][R16.64+0x8] ;  /* 0x00000804100b7981 */ /* 0x000ee4000c1e1900 */
[----:B----4-:R-:W-:Y:S01]  /*0590*/  FFMA R24, R8, R21, R20 ;  /* 0x0000001508187223 */ /* 0x010fe20000000014 */
[----:B------:R-:W-:Y:S01]  /*05a0*/  IMAD.WIDE R20, R2, 0x4, R14 ;  /* 0x0000000402147825 */ /* 0x000fe200078e020e */
[----:B------:R-:W4:Y:S03]  /*05b0*/  LDG.E R8, desc[UR4][R14.64+0x8] ;  /* 0x000008040e087981 */ /* 0x000f26000c1e1900 */
[----:B-----5:R-:W-:Y:S02]  /*05c0*/  FFMA R24, R6, R27, R24 ;  /* 0x0000001b06187223 */ /* 0x020fe40000000018 */
[----:B------:R1:W5:Y:S04]  /*05d0*/  LDG.E R6, desc[UR4][R20.64+0x8] ;  /* 0x0000080414067981 */ /* 0x000368000c1e1900 */
[----:B------:R-:W2:Y:S01]  /*05e0*/  LDS R27, [R5+0x90] ;  /* 0x00009000051b7984 */ /* 0x000ea20000000800 */
[----:B-1----:R-:W-:-:S04]  /*05f0*/  IMAD.WIDE R20, R2, -0xc, R20 ;  /* 0xfffffff402147825 */ /* 0x002fc800078e0214 */
[----:B0-----:R-:W-:Y:S02]  /*0600*/  FFMA R18, R22, R18, R24 ;  /* 0x0000001216127223 */ /* 0x001fe40000000018 */
[----:B------:R0:W5:Y:S01]  /*0610*/  LDG.E R24, desc[UR4][R12.64+0xc] ;  /* 0x00000c040c187981 */ /* 0x000162000c1e1900 */
[----:B------:R-:W-:-:S03]  /*0620*/  IMAD.WIDE R14, R2, 0x4, R20 ;  /* 0x00000004020e7825 */ /* 0x000fc600078e0214 */
[----:B------:R-:W5:Y:S01]  /*0630*/  LDG.E R22, desc[UR4][R20.64+0xc] ;  /* 0x00000c0414167981 */ /* 0x000f62000c1e1900 */
[----:B------:R-:W-:-:S04]  /*0640*/  IMAD.WIDE R16, R2, 0x4, R14 ;  /* 0x0000000402107825 */ /* 0x000fc800078e020e */
[----:B------:R-:W-:Y:S01]  /*0650*/  FFMA R29, R29, R10, R18 ;  /* 0x0000000a1d1d7223 */ /* 0x000fe20000000012 */
[----:B0-----:R-:W0:Y:S04]  /*0660*/  LDS R13, [R5+0x94] ;  /* 0x00009400050d7984 */ /* 0x001e280000000800 */
[----:B------:R1:W5:Y:S04]  /*0670*/  LDG.E R18, desc[UR4][R14.64+0xc] ;  /* 0x00000c040e127981 */ /* 0x000368000c1e1900 */
[----:B------:R1:W5:Y:S02]  /*0680*/  LDG.E R10, desc[UR4][R16.64+0xc] ;  /* 0x00000c04100a7981 */ /* 0x000364000c1e1900 */
[----:B-1----:R-:W-:-:S04]  /*0690*/  IMAD.WIDE R14, R2, 0x4, R16 ;  /* 0x00000004020e7825 */ /* 0x002fc800078e0210 */
[C---:B------:R-:W-:Y:S02]  /*06a0*/  IMAD.WIDE R16, R2.reuse, -0xc, R14 ;  /* 0xfffffff402107825 */ /* 0x040fe400078e020e */
[----:B------:R1:W5:Y:S02]  /*06b0*/  LDG.E R14, desc[UR4][R14.64+0xc] ;  /* 0x00000c040e0e7981 */ /* 0x000364000c1e1900 */
[----:B------:R-:W-:Y:S02]  /*06c0*/  IMAD.WIDE R20, R2, 0x4, R16 ;  /* 0x0000000402147825 */ /* 0x000fe400078e0210 */
[----:B------:R1:W5:Y:S04]  /*06d0*/  LDG.E R16, desc[UR4][R16.64+0x10] ;  /* 0x0000100410107981 */ /* 0x000368000c1e1900 */
[----:B------:R0:W5:Y:S01]  /*06e0*/  LDG.E R12, desc[UR4][R20.64+0x10] ;  /* 0x00001004140c7981 */ /* 0x000162000c1e1900 */
[----:B--2---:R-:W-:-:S03]  /*06f0*/  FFMA R29, R26, R27, R29 ;  /* 0x0000001b1a1d7223 */ /* 0x004fc6000000001d */
[----:B-1----:R-:W-:Y:S04]  /*0700*/  LDS R15, [R5+0x9c] ;  /* 0x00009c00050f7984 */ /* 0x002fe80000000800 */
[----:B------:R-:W-:Y:S01]  /*0710*/  LDS R17, [R5+0x124] ;  /* 0x0001240005117984 */ /* 0x000fe20000000800 */
[----:B0-----:R-:W-:-:S04]  /*0720*/  IMAD.WIDE R20, R2, 0x4, R20 ;  /* 0x0000000402147825 */ /* 0x001fc800078e0214 */
[----:B------:R-:W-:Y:S02]  /*0730*/  IMAD.WIDE R26, R2, 0x4, R20 ;  /* 0x00000004021a7825 */ /* 0x000fe400078e0214 */
[----:B------:R0:W2:Y:S04]  /*0740*/  LDG.E R2, desc[UR4][R20.64+0x10] ;  /* 0x0000100414027981 */ /* 0x0000a8000c1e1900 */
[----:B------:R5:W2:Y:S01]  /*0750*/  LDG.E R26, desc[UR4][R26.64+0x10] ;  /* 0x000010041a1a7981 */ /* 0x000aa2000c1e1900 */
[----:B------:R-:W-:-:S03]  /*0760*/  FFMA R25, R25, R13, R29 ;  /* 0x0000000d19197223 */ /* 0x000fc6000000001d */
[----:B------:R-:W1:Y:S04]  /*0770*/  LDS R13, [R5+0x98] ;  /* 0x00009800050d7984 */ /* 0x000e680000000800 */
[----:B0-----:R-:W-:Y:S01]  /*0780*/  LDS R21, [R5+0x1c0] ;  /* 0x0001c00005157984 */ /* 0x001fe20000000800 */
[----:B-1----:R-:W-:-:S03]  /*0790*/  FFMA R4, R4, R13, R25 ;  /* 0x0000000d04047223 */ /* 0x002fc60000000019 */
[----:B------:R-:W0:Y:S04]  /*07a0*/  LDS R25, [R5+0xa0] ;  /* 0x0000a00005197984 */ /* 0x000e280000000800 */
[----:B------:R-:W1:Y:S01]  /*07b0*/  LDS R13, [R5+0x120] ;  /* 0x00012000050d7984 */ /* 0x000e620000000800 */
[----:B------:R-:W-:-:S03]  /*07c0*/  FFMA R9, R9, R15, R4 ;  /* 0x0000000f09097223 */ /* 0x000fc60000000004 */
[----:B------:R-:W3:Y:S04]  /*07d0*/  LDS R4, [R5+0x128] ;  /* 0x0001280005047984 */ /* 0x000ee80000000800 */
[----:B------:R-:W4:Y:S01]  /*07e0*/  LDS R15, [R5+0x12c] ;  /* 0x00012c00050f7984 */ /* 0x000f220000000800 */
[----:B0-----:R-:W-:-:S03]  /*07f0*/  FFMA R20, R19, R25, R9 ;  /* 0x0000001913147223 */ /* 0x001fc60000000009 */
[----:B------:R-:W5:Y:S01]  /*0800*/  LDS R9, [R5+0x130] ;  /* 0x0001300005097984 */ /* 0x000f620000000800 */
[----:B-1----:R-:W-:-:S03]  /*0810*/  FFMA R20, R7, R13, R20 ;  /* 0x0000000d07147223 */ /* 0x002fc60000000014 */
[----:B------:R-:W0:Y:S04]  /*0820*/  LDS R13, [R5+0x1b0] ;  /* 0x0001b000050d7984 */ /* 0x000e280000000800 */
[----:B------:R-:W1:Y:S01]  /*0830*/  LDS R7, [R5+0x1b4] ;  /* 0x0001b40005077984 */ /* 0x000e620000000800 */
[----:B------:R-:W-:-:S03]  /*0840*/  FFMA R20, R23, R17, R20 ;  /* 0x0000001117147223 */ /* 0x000fc60000000014 */
[----:B------:R-:W1:Y:S04]  /*0850*/  LDS R17, [R5+0x1b8] ;  /* 0x0001b80005117984 */ /* 0x000e680000000800 */
[----:B------:R-:W1:Y:S01]  /*0860*/  LDS R19, [R5+0x1bc] ;  /* 0x0001bc0005137984 */ /* 0x000e620000000800 */
[----:B------:R-:W-:Y:S02]  /*0870*/  IMAD R0, R3, UR7, R0 ;  /* 0x0000000703007c24 */ /* 0x000fe4000f8e0200 */
[----:B---3--:R-:W-:Y:S02]  /*0880*/  FFMA R23, R11, R4, R20 ;  /* 0x000000040b177223 */ /* 0x008fe40000000014 */
[----:B------:R-:W3:Y:S02]  /*0890*/  LDS R11, [R5+0x240] ;  /* 0x00024000050b7984 */ /* 0x000ee40000000800 */
[----:B----4-:R-:W-:-:S02]  /*08a0*/  FFMA R25, R8, R15, R23 ;  /* 0x0000000f08197223 */ /* 0x010fc40000000017 */
[----:B------:R-:W4:Y:S04]  /*08b0*/  LDS R23, [R5+0x244] ;  /* 0x0002440005177984 */ /* 0x000f280000000800 */
[----:B------:R-:W4:Y:S01]  /*08c0*/  LDS R15, [R5+0x248] ;  /* 0x00024800050f7984 */ /* 0x000f220000000800 */
[----:B-----5:R-:W-:-:S03]  /*08d0*/  FFMA R27, R6, R9, R25 ;  /* 0x00000009061b7223 */ /* 0x020fc60000000019 */
[----:B------:R-:W2:Y:S04]  /*08e0*/  LDS R9, [R5+0x24c] ;  /* 0x00024c0005097984 */ /* 0x000ea80000000800 */
[----:B------:R-:W5:Y:S01]  /*08f0*/  LDS R25, [R5+0x250] ;  /* 0x0002500005197984 */ /* 0x000f620000000800 */
[----:B0-----:R-:W-:-:S04]  /*0900*/  FFMA R13, R24, R13, R27 ;  /* 0x0000000d180d7223 */ /* 0x001fc8000000001b */
[----:B-1----:R-:W-:-:S04]  /*0910*/  FFMA R7, R22, R7, R13 ;  /* 0x0000000716077223 */ /* 0x002fc8000000000d */
[----:B------:R-:W-:-:S04]  /*0920*/  FFMA R7, R18, R17, R7 ;  /* 0x0000001112077223 */ /* 0x000fc80000000007 */
[----:B------:R-:W-:-:S04]  /*0930*/  FFMA R7, R10, R19, R7 ;  /* 0x000000130a077223 */ /* 0x000fc80000000007 */
[----:B------:R-:W-:-:S04]  /*0940*/  FFMA R7, R14, R21, R7 ;  /* 0x000000150e077223 */ /* 0x000fc80000000007 */
[----:B---3--:R-:W-:-:S04]  /*0950*/  FFMA R7, R28, R11, R7 ;  /* 0x0000000b1c077223 */ /* 0x008fc80000000007 */
[----:B----4-:R-:W-:-:S04]  /*0960*/  FFMA R7, R16, R23, R7 ;  /* 0x0000001710077223 */ /* 0x010fc80000000007 */
[----:B------:R-:W-:-:S04]  /*0970*/  FFMA R7, R12, R15, R7 ;  /* 0x0000000f0c077223 */ /* 0x000fc80000000007 */
[----:B--2---:R-:W-:-:S04]  /*0980*/  FFMA R7, R2, R9, R7 ;  /* 0x0000000902077223 */ /* 0x004fc80000000007 */
[----:B-----5:R-:W-:-:S06]  /*0990*/  FFMA R7, R26, R25, R7 ;  /* 0x000000191a077223 */ /* 0x020fcc0000000007 */
[----:B------:R-:W0:Y:S01]  /*09a0*/  F2I.U32.TRUNC.NTZ R7, R7 ;  /* 0x0000000700077305 */ /* 0x000e22000020f000 */
[----:B------:R-:W-:-:S04]  /*09b0*/  IADD3 R2, P0, PT, R0, UR8, RZ ;  /* 0x0000000800027c10 */ /* 0x000fc8000ff1e0ff */
[----:B------:R-:W-:-:S05]  /*09c0*/  LEA.HI.X.SX32 R3, R0, UR9, 0x1, P0 ;  /* 0x0000000900037c11 */ /* 0x000fca00080f0eff */
[----:B0-----:R-:W-:Y:S01]  /*09d0*/  STG.E.U8 desc[UR4][R2.64], R7 ;  /* 0x0000000702007986 */ /* 0x001fe2000c101104 */
[----:B------:R-:W-:Y:S05]  /*09e0*/  EXIT ;  /* 0x000000000000794d */ /* 0x000fea0003800000 */
.L_x_2:
        /* <DEDUP_REMOVED lines=9> */
.L_x_5:


//--------------------- .nv.shared.reserved.0     --------------------------
	.section	.nv.shared.reserved.0,"aw",@nobits
	.weak		__nv_reservedSMEM_offset_0_alias
	.size		__nv_reservedSMEM_offset_0_alias, 0, 64
	.other		__nv_reservedSMEM_offset_0_alias,@"STO_CUDA_RESERVED_SHARED STV_DEFAULT"
__nv_reservedSMEM_offset_0_alias:
	.zero		0
	.zero		64


//--------------------- .nv.shared._Z10box_filterPKhPhiiPKfi --------------------------
	.section	.nv.shared._Z10box_filterPKhPhiiPKfi,"aw",@nobits
	.sectionflags	@""
	.align	4
.nv.shared._Z10box_filterPKhPhiiPKfi:
	.zero		6208


//--------------------- .nv.constant0._Z17recombineChannelsPKhS0_S0_P6uchar4ii --------------------------
	.section	.nv.constant0._Z17recombineChannelsPKhS0_S0_P6uchar4ii,"a",@progbits
	.sectionflags	@""
	.align	4
.nv.constant0._Z17recombineChannelsPKhS0_S0_P6uchar4ii:
	.zero		936


//--------------------- .nv.constant0._Z16separateChannelsPK6uchar4iiPhS2_S2_ --------------------------
	.section	.nv.constant0._Z16separateChannelsPK6uchar4iiPhS2_S2_,"a",@progbits
	.sectionflags	@""
	.align	4
.nv.constant0._Z16separateChannelsPK6uchar4iiPhS2_S2_:
	.zero		936


//--------------------- .nv.constant0._Z10box_filterPKhPhiiPKfi --------------------------
	.section	.nv.constant0._Z10box_filterPKhPhiiPKfi,"a",@progbits
	.sectionflags	@""
	.align	4
.nv.constant0._Z10box_filterPKhPhiiPKfi:
	.zero		932


//--------------------- SYMBOLS --------------------------

	.type		.nv.reservedSmem.offset0,@object
	.size		.nv.reservedSmem.offset0,0x4
	.type		.nv.reservedSmem.cap,@object
	.size		.nv.reservedSmem.cap,0x4
